//
// Generated by NVIDIA NVVM Compiler
//
// Compiler Build ID: CL-36424714
// Cuda compilation tools, release 13.0, V13.0.88
// Based on NVVM 20.0.0
//

.version 9.0
.target sm_100
.address_size 64

	// .globl	_Z11scaleAndAddPfS_S_fi

.visible .entry _Z11scaleAndAddPfS_S_fi(
	.param .u64 .ptr .align 1 _Z11scaleAndAddPfS_S_fi_param_0,
	.param .u64 .ptr .align 1 _Z11scaleAndAddPfS_S_fi_param_1,
	.param .u64 .ptr .align 1 _Z11scaleAndAddPfS_S_fi_param_2,
	.param .f32 _Z11scaleAndAddPfS_S_fi_param_3,
	.param .u32 _Z11scaleAndAddPfS_S_fi_param_4
)
{
	.reg .pred 	%p<2>;
	.reg .b32 	%r<6>;
	.reg .b32 	%f<5>;
	.reg .b64 	%rd<11>;

	ld.param.u64 	%rd1, [_Z11scaleAndAddPfS_S_fi_param_0];
	ld.param.u64 	%rd2, [_Z11scaleAndAddPfS_S_fi_param_1];
	ld.param.u64 	%rd3, [_Z11scaleAndAddPfS_S_fi_param_2];
	ld.param.f32 	%f1, [_Z11scaleAndAddPfS_S_fi_param_3];
	ld.param.u32 	%r2, [_Z11scaleAndAddPfS_S_fi_param_4];
	mov.u32 	%r3, %ctaid.x;
	mov.u32 	%r4, %ntid.x;
	mov.u32 	%r5, %tid.x;
	mad.lo.s32 	%r1, %r3, %r4, %r5;
	setp.ge.s32 	%p1, %r1, %r2;
	@%p1 bra 	$L__BB0_2;
	cvta.to.global.u64 	%rd4, %rd1;
	cvta.to.global.u64 	%rd5, %rd2;
	cvta.to.global.u64 	%rd6, %rd3;
	mul.wide.s32 	%rd7, %r1, 4;
	add.s64 	%rd8, %rd4, %rd7;
	ld.global.f32 	%f2, [%rd8];
	add.s64 	%rd9, %rd5, %rd7;
	ld.global.f32 	%f3, [%rd9];
	fma.rn.f32 	%f4, %f1, %f2, %f3;
	add.s64 	%rd10, %rd6, %rd7;
	st.global.f32 	[%rd10], %f4;
$L__BB0_2:
	ret;

}


// ===== COMPILED SASS (sm_100) =====

	.target	sm_100

	.elftype	@"ET_EXEC"


//--------------------- .note.nv.tkinfo           --------------------------
	.section	.note.nv.tkinfo,"",@"SHT_NOTE"
	.sectionflags	@"SHF_NOTE_NV_TKINFO"
	.tkinfo
        /*0018*/ 	.word	0x00000002
        /*0030*/ 	.string	""
        /*0030*/ 	.string	"ptxas"
        /*0030*/ 	.string	"Cuda compilation tools, release 13.0, V13.0.88"
        /*0030*/ 	.string	"Build cuda_13.0.r13.0/compiler.36424714_0"
        /*0030*/ 	.string	"-arch sm_100 -m 64 "



//--------------------- .note.nv.cuinfo           --------------------------
	.section	.note.nv.cuinfo,"",@"SHT_NOTE"
	.sectionflags	@"SHF_NOTE_NV_CUINFO"
        /*0018*/ 	.short	0x0002
        /*001a*/ 	.short	0x0064
        /*001c*/ 	.short	0x0082
	.zero		2


//--------------------- .nv.info                  --------------------------
	.section	.nv.info,"",@"SHT_CUDA_INFO"
	.align	4


	//----- nvinfo : EIATTR_REGCOUNT
	.align		4
        /*0000*/ 	.byte	0x04, 0x2f
        /*0002*/ 	.short	(.L_1 - .L_0)
	.align		4
.L_0:
        /*0004*/ 	.word	index@(_Z11scaleAndAddPfS_S_fi)
        /*0008*/ 	.word	0x0000000c


	//----- nvinfo : EIATTR_FRAME_SIZE
	.align		4
.L_1:
        /*000c*/ 	.byte	0x04, 0x11
        /*000e*/ 	.short	(.L_3 - .L_2)
	.align		4
.L_2:
        /*0010*/ 	.word	index@(_Z11scaleAndAddPfS_S_fi)
        /*0014*/ 	.word	0x00000000


	//----- nvinfo : EIATTR_MIN_STACK_SIZE
	.align		4
.L_3:
        /*0018*/ 	.byte	0x04, 0x12
        /*001a*/ 	.short	(.L_5 - .L_4)
	.align		4
.L_4:
        /*001c*/ 	.word	index@(_Z11scaleAndAddPfS_S_fi)
        /*0020*/ 	.word	0x00000000
.L_5:


//--------------------- .nv.compat                --------------------------
	.section	.nv.compat,"",@"SHT_CUDA_COMPAT_INFO"
	.align	4
        /*0000*/ 	.byte	0x02, 0x09, 0x00, 0x00, 0x02, 0x02, 0x01, 0x00, 0x02, 0x05, 0x05, 0x00, 0x03, 0x07, 0x01, 0x01
        /*0010*/ 	.byte	0x02, 0x03, 0x00, 0x00, 0x02, 0x06, 0x01, 0x00, 0x04, 0x0b, 0x08, 0x00, 0x09, 0x00, 0x00, 0x00
        /*0020*/ 	.byte	0x00, 0x00, 0x00, 0x00


//--------------------- .nv.info._Z11scaleAndAddPfS_S_fi --------------------------
	.section	.nv.info._Z11scaleAndAddPfS_S_fi,"",@"SHT_CUDA_INFO"
	.sectionflags	@""
	.align	4


	//----- nvinfo : EIATTR_CUDA_API_VERSION
	.align		4
        /*0000*/ 	.byte	0x04, 0x37
        /*0002*/ 	.short	(.L_7 - .L_6)
.L_6:
        /*0004*/ 	.word	0x00000082


	//----- nvinfo : EIATTR_KPARAM_INFO
	.align		4
.L_7:
        /*0008*/ 	.byte	0x04, 0x17
        /*000a*/ 	.short	(.L_9 - .L_8)
.L_8:
        /*000c*/ 	.word	0x00000000
        /*0010*/ 	.short	0x0004
        /*0012*/ 	.short	0x001c
        /*0014*/ 	.byte	0x00, 0xf0, 0x11, 0x00


	//----- nvinfo : EIATTR_KPARAM_INFO
	.align		4
.L_9:
        /*0018*/ 	.byte	0x04, 0x17
        /*001a*/ 	.short	(.L_11 - .L_10)
.L_10:
        /*001c*/ 	.word	0x00000000
        /*0020*/ 	.short	0x0003
        /*0022*/ 	.short	0x0018
        /*0024*/ 	.byte	0x00, 0xf0, 0x11, 0x00


	//----- nvinfo : EIATTR_KPARAM_INFO
	.align		4
.L_11:
        /*0028*/ 	.byte	0x04, 0x17
        /*002a*/ 	.short	(.L_13 - .L_12)
.L_12:
        /*002c*/ 	.word	0x00000000
        /*0030*/ 	.short	0x0002
        /*0032*/ 	.short	0x0010
        /*0034*/ 	.byte	0x00, 0xf5, 0x21, 0x00


	//----- nvinfo : EIATTR_KPARAM_INFO
	.align		4
.L_13:
        /*0038*/ 	.byte	0x04, 0x17
        /*003a*/ 	.short	(.L_15 - .L_14)
.L_14:
        /*003c*/ 	.word	0x00000000
        /*0040*/ 	.short	0x0001
        /*0042*/ 	.short	0x0008
        /*0044*/ 	.byte	0x00, 0xf5, 0x21, 0x00


	//----- nvinfo : EIATTR_KPARAM_INFO
	.align		4
.L_15:
        /*0048*/ 	.byte	0x04, 0x17
        /*004a*/ 	.short	(.L_17 - .L_16)
.L_16:
        /*004c*/ 	.word	0x00000000
        /*0050*/ 	.short	0x0000
        /*0052*/ 	.short	0x0000
        /*0054*/ 	.byte	0x00, 0xf5, 0x21, 0x00


	//----- nvinfo : EIATTR_SPARSE_MMA_MASK
	.align		4
.L_17:
        /*0058*/ 	.byte	0x03, 0x50
        /*005a*/ 	.short	0x0000


	//----- nvinfo : EIATTR_MAXREG_COUNT
	.align		4
        /*005c*/ 	.byte	0x03, 0x1b
        /*005e*/ 	.short	0x00ff


	//----- nvinfo : EIATTR_MERCURY_ISA_VERSION
	.align		4
        /*0060*/ 	.byte	0x03, 0x5f
        /*0062*/ 	.short	0x0101


	//----- nvinfo : EIATTR_VRC_CTA_INIT_COUNT
	.align		4
        /*0064*/ 	.byte	0x02, 0x4a
	.zero		1
	.zero		1


	//----- nvinfo : EIATTR_EXIT_INSTR_OFFSETS
	.align		4
        /*0068*/ 	.byte	0x04, 0x1c
        /*006a*/ 	.short	(.L_19 - .L_18)


	//   ....[0]....
.L_18:
        /*006c*/ 	.word	0x00000070


	//   ....[1]....
        /*0070*/ 	.word	0x00000140


	//----- nvinfo : EIATTR_CBANK_PARAM_SIZE
	.align		4
.L_19:
        /*0074*/ 	.byte	0x03, 0x19
        /*0076*/ 	.short	0x0020


	//----- nvinfo : EIATTR_PARAM_CBANK
	.align		4
        /*0078*/ 	.byte	0x04, 0x0a
        /*007a*/ 	.short	(.L_21 - .L_20)
	.align		4
.L_20:
        /*007c*/ 	.word	index@(.nv.constant0._Z11scaleAndAddPfS_S_fi)
        /*0080*/ 	.short	0x0380
        /*0082*/ 	.short	0x0020


	//----- nvinfo : EIATTR_SW_WAR
	.align		4
.L_21:
        /*0084*/ 	.byte	0x04, 0x36
        /*0086*/ 	.short	(.L_23 - .L_22)
.L_22:
        /*0088*/ 	.word	0x00000008
.L_23:


//--------------------- .nv.callgraph             --------------------------
	.section	.nv.callgraph,"",@"SHT_CUDA_CALLGRAPH"
	.align	4
	.sectionentsize	8
	.align		4
        /*0000*/ 	.word	0x00000000
	.align		4
        /*0004*/ 	.word	0xffffffff
	.align		4
        /*0008*/ 	.word	0x00000000
	.align		4
        /*000c*/ 	.word	0xfffffffe
	.align		4
        /*0010*/ 	.word	0x00000000
	.align		4
        /*0014*/ 	.word	0xfffffffd
	.align		4
        /*0018*/ 	.word	0x00000000
	.align		4
        /*001c*/ 	.word	0xfffffffc


//--------------------- .text._Z11scaleAndAddPfS_S_fi --------------------------
	.section	.text._Z11scaleAndAddPfS_S_fi,"ax",@progbits
	.align	128
        .global         _Z11scaleAndAddPfS_S_fi
        .type           _Z11scaleAndAddPfS_S_fi,@function
        .size           _Z11scaleAndAddPfS_S_fi,(.L_x_1 - _Z11scaleAndAddPfS_S_fi)
        .other          _Z11scaleAndAddPfS_S_fi,@"STO_CUDA_ENTRY STV_DEFAULT"
_Z11scaleAndAddPfS_S_fi:
.text._Z11scaleAndAddPfS_S_fi:
[----:B------:R-:W-:Y:S01]  /*0000*/  LDC R1, c[0x0][0x37c] ;  /* 0x0000df00ff017b82 */ /* 0x000fe20000000800 */
[----:B------:R-:W0:Y:S07]  /*0010*/  S2R R0, SR_TID.X ;  /* 0x0000000000007919 */ /* 0x000e2e0000002100 */
[----:B------:R-:W0:Y:S01]  /*0020*/  S2UR UR4, SR_CTAID.X ;  /* 0x00000000000479c3 */ /* 0x000e220000002500 */
[----:B------:R-:W1:Y:S07]  /*0030*/  LDCU UR5, c[0x0][0x39c] ;  /* 0x00007380ff0577ac */ /* 0x000e6e0008000800 */
[----:B------:R-:W0:Y:S02]  /*0040*/  LDC R9, c[0x0][0x360] ;  /* 0x0000d800ff097b82 */ /* 0x000e240000000800 */
[----:B0-----:R-:W-:-:S05]  /*0050*/  IMAD R9, R9, UR4, R0 ;  /* 0x0000000409097c24 */ /* 0x001fca000f8e0200 */
[----:B-1----:R-:W-:-:S13]  /*0060*/  ISETP.GE.AND P0, PT, R9, UR5, PT ;  /* 0x0000000509007c0c */ /* 0x002fda000bf06270 */
[----:B------:R-:W-:Y:S05]  /*0070*/  @P0 EXIT ;  /* 0x000000000000094d */ /* 0x000fea0003800000 */
[----:B------:R-:W0:Y:S01]  /*0080*/  LDC.64 R2, c[0x0][0x380] ;  /* 0x0000e000ff027b82 */ /* 0x000e220000000a00 */
[----:B------:R-:W1:Y:S01]  /*0090*/  LDCU.64 UR4, c[0x0][0x358] ;  /* 0x00006b00ff0477ac */ /* 0x000e620008000a00 */
[----:B------:R-:W2:Y:S06]  /*00a0*/  LDCU UR6, c[0x0][0x398] ;  /* 0x00007300ff0677ac */ /* 0x000eac0008000800 */
[----:B------:R-:W3:Y:S08]  /*00b0*/  LDC.64 R4, c[0x0][0x388] ;  /* 0x0000e200ff047b82 */ /* 0x000ef00000000a00 */
[----:B------:R-:W4:Y:S01]  /*00c0*/  LDC.64 R6, c[0x0][0x390] ;  /* 0x0000e400ff067b82 */ /* 0x000f220000000a00 */
[----:B0-----:R-:W-:-:S06]  /*00d0*/  IMAD.WIDE R2, R9, 0x4, R2 ;  /* 0x0000000409027825 */ /* 0x001fcc00078e0202 */
[----:B-1----:R-:W2:Y:S01]  /*00e0*/  LDG.E R2, desc[UR4][R2.64] ;  /* 0x0000000402027981 */ /* 0x002ea2000c1e1900 */
[----:B---3--:R-:W-:-:S06]  /*00f0*/  IMAD.WIDE R4, R9, 0x4, R4 ;  /* 0x0000000409047825 */ /* 0x008fcc00078e0204 */
[----:B------:R-:W2:Y:S01]  /*0100*/  LDG.E R5, desc[UR4][R4.64] ;  /* 0x0000000404057981 */ /* 0x000ea2000c1e1900 */
[----:B----4-:R-:W-:-:S04]  /*0110*/  IMAD.WIDE R6, R9, 0x4, R6 ;  /* 0x0000000409067825 */ /* 0x010fc800078e0206 */
[----:B--2---:R-:W-:-:S05]  /*0120*/  FFMA R9, R2, UR6, R5 ;  /* 0x0000000602097c23 */ /* 0x004fca0008000005 */
[----:B------:R-:W-:Y:S01]  /*0130*/  STG.E desc[UR4][R6.64], R9 ;  /* 0x0000000906007986 */ /* 0x000fe2000c101904 */
[----:B------:R-:W-:Y:S05]  /*0140*/  EXIT ;  /* 0x000000000000794d */ /* 0x000fea0003800000 */
.L_x_0:
[----:B------:R-:W-:-:S00]  /*0150*/  BRA `(.L_x_0) ;  /* 0xfffffffc00fc7947 */ /* 0x000fc0000383ffff */
[----:B------:R-:W-:-:S00]  /*0160*/  NOP ;  /* 0x0000000000007918 */ /* 0x000fc00000000000 */
        /* <DEDUP_REMOVED lines=9> */
.L_x_1:


//--------------------- .nv.shared.reserved.0     --------------------------
	.section	.nv.shared.reserved.0,"aw",@nobits
	.weak		__nv_reservedSMEM_offset_0_alias
	.size		__nv_reservedSMEM_offset_0_alias, 0, 64
	.other		__nv_reservedSMEM_offset_0_alias,@"STO_CUDA_RESERVED_SHARED STV_DEFAULT"
__nv_reservedSMEM_offset_0_alias:
	.zero		0
	.zero		64


//--------------------- .nv.constant0._Z11scaleAndAddPfS_S_fi --------------------------
	.section	.nv.constant0._Z11scaleAndAddPfS_S_fi,"a",@progbits
	.sectionflags	@""
	.align	4
.nv.constant0._Z11scaleAndAddPfS_S_fi:
	.zero		928


//--------------------- SYMBOLS --------------------------

	.type		.nv.reservedSmem.offset0,@object
	.size		.nv.reservedSmem.offset0,0x4
